//
// Generated by NVIDIA NVVM Compiler
//
// Compiler Build ID: CL-36424714
// Cuda compilation tools, release 13.0, V13.0.88
// Based on NVVM 20.0.0
//

.version 9.0
.target sm_100
.address_size 64

	// .globl	_Z11decodeOnGPUPc

.visible .entry _Z11decodeOnGPUPc(
	.param .u64 .ptr .align 1 _Z11decodeOnGPUPc_param_0
)
{
	.reg .b16 	%rs<3>;
	.reg .b32 	%r<5>;
	.reg .b64 	%rd<5>;

	ld.param.u64 	%rd1, [_Z11decodeOnGPUPc_param_0];
	cvta.to.global.u64 	%rd2, %rd1;
	mov.u32 	%r1, %ctaid.x;
	mov.u32 	%r2, %ntid.x;
	mov.u32 	%r3, %tid.x;
	mad.lo.s32 	%r4, %r1, %r2, %r3;
	cvt.s64.s32 	%rd3, %r4;
	add.s64 	%rd4, %rd2, %rd3;
	ld.global.u8 	%rs1, [%rd4];
	xor.b16  	%rs2, %rs1, 9;
	st.global.u8 	[%rd4], %rs2;
	ret;

}


// ===== COMPILED SASS (sm_100) =====

	.target	sm_100

	.elftype	@"ET_EXEC"


//--------------------- .note.nv.tkinfo           --------------------------
	.section	.note.nv.tkinfo,"",@"SHT_NOTE"
	.sectionflags	@"SHF_NOTE_NV_TKINFO"
	.tkinfo
        /*0018*/ 	.word	0x00000002
        /*0030*/ 	.string	""
        /*0030*/ 	.string	"ptxas"
        /*0030*/ 	.string	"Cuda compilation tools, release 13.0, V13.0.88"
        /*0030*/ 	.string	"Build cuda_13.0.r13.0/compiler.36424714_0"
        /*0030*/ 	.string	"-arch sm_100 -m 64 "



//--------------------- .note.nv.cuinfo           --------------------------
	.section	.note.nv.cuinfo,"",@"SHT_NOTE"
	.sectionflags	@"SHF_NOTE_NV_CUINFO"
        /*0018*/ 	.short	0x0002
        /*001a*/ 	.short	0x0064
        /*001c*/ 	.short	0x0082
	.zero		2


//--------------------- .nv.info                  --------------------------
	.section	.nv.info,"",@"SHT_CUDA_INFO"
	.align	4


	//----- nvinfo : EIATTR_REGCOUNT
	.align		4
        /*0000*/ 	.byte	0x04, 0x2f
        /*0002*/ 	.short	(.L_1 - .L_0)
	.align		4
.L_0:
        /*0004*/ 	.word	index@(_Z11decodeOnGPUPc)
        /*0008*/ 	.word	0x00000008


	//----- nvinfo : EIATTR_FRAME_SIZE
	.align		4
.L_1:
        /*000c*/ 	.byte	0x04, 0x11
        /*000e*/ 	.short	(.L_3 - .L_2)
	.align		4
.L_2:
        /*0010*/ 	.word	index@(_Z11decodeOnGPUPc)
        /*0014*/ 	.word	0x00000000


	//----- nvinfo : EIATTR_MIN_STACK_SIZE
	.align		4
.L_3:
        /*0018*/ 	.byte	0x04, 0x12
        /*001a*/ 	.short	(.L_5 - .L_4)
	.align		4
.L_4:
        /*001c*/ 	.word	index@(_Z11decodeOnGPUPc)
        /*0020*/ 	.word	0x00000000
.L_5:


//--------------------- .nv.compat                --------------------------
	.section	.nv.compat,"",@"SHT_CUDA_COMPAT_INFO"
	.align	4
        /*0000*/ 	.byte	0x02, 0x09, 0x00, 0x00, 0x02, 0x02, 0x01, 0x00, 0x02, 0x05, 0x05, 0x00, 0x03, 0x07, 0x01, 0x01
        /*0010*/ 	.byte	0x02, 0x03, 0x00, 0x00, 0x02, 0x06, 0x01, 0x00, 0x04, 0x0b, 0x08, 0x00, 0x09, 0x00, 0x00, 0x00
        /*0020*/ 	.byte	0x00, 0x00, 0x00, 0x00


//--------------------- .nv.info._Z11decodeOnGPUPc --------------------------
	.section	.nv.info._Z11decodeOnGPUPc,"",@"SHT_CUDA_INFO"
	.sectionflags	@""
	.align	4


	//----- nvinfo : EIATTR_CUDA_API_VERSION
	.align		4
        /*0000*/ 	.byte	0x04, 0x37
        /*0002*/ 	.short	(.L_7 - .L_6)
.L_6:
        /*0004*/ 	.word	0x00000082


	//----- nvinfo : EIATTR_KPARAM_INFO
	.align		4
.L_7:
        /*0008*/ 	.byte	0x04, 0x17
        /*000a*/ 	.short	(.L_9 - .L_8)
.L_8:
        /*000c*/ 	.word	0x00000000
        /*0010*/ 	.short	0x0000
        /*0012*/ 	.short	0x0000
        /*0014*/ 	.byte	0x00, 0xf5, 0x21, 0x00


	//----- nvinfo : EIATTR_SPARSE_MMA_MASK
	.align		4
.L_9:
        /*0018*/ 	.byte	0x03, 0x50
        /*001a*/ 	.short	0x0000


	//----- nvinfo : EIATTR_MAXREG_COUNT
	.align		4
        /*001c*/ 	.byte	0x03, 0x1b
        /*001e*/ 	.short	0x00ff


	//----- nvinfo : EIATTR_MERCURY_ISA_VERSION
	.align		4
        /*0020*/ 	.byte	0x03, 0x5f
        /*0022*/ 	.short	0x0101


	//----- nvinfo : EIATTR_VRC_CTA_INIT_COUNT
	.align		4
        /*0024*/ 	.byte	0x02, 0x4a
	.zero		1
	.zero		1


	//----- nvinfo : EIATTR_EXIT_INSTR_OFFSETS
	.align		4
        /*0028*/ 	.byte	0x04, 0x1c
        /*002a*/ 	.short	(.L_11 - .L_10)


	//   ....[0]....
.L_10:
        /*002c*/ 	.word	0x000000c0


	//----- nvinfo : EIATTR_CBANK_PARAM_SIZE
	.align		4
.L_11:
        /*0030*/ 	.byte	0x03, 0x19
        /*0032*/ 	.short	0x0008


	//----- nvinfo : EIATTR_PARAM_CBANK
	.align		4
        /*0034*/ 	.byte	0x04, 0x0a
        /*0036*/ 	.short	(.L_13 - .L_12)
	.align		4
.L_12:
        /*0038*/ 	.word	index@(.nv.constant0._Z11decodeOnGPUPc)
        /*003c*/ 	.short	0x0380
        /*003e*/ 	.short	0x0008


	//----- nvinfo : EIATTR_SW_WAR
	.align		4
.L_13:
        /*0040*/ 	.byte	0x04, 0x36
        /*0042*/ 	.short	(.L_15 - .L_14)
.L_14:
        /*0044*/ 	.word	0x00000008
.L_15:


//--------------------- .nv.callgraph             --------------------------
	.section	.nv.callgraph,"",@"SHT_CUDA_CALLGRAPH"
	.align	4
	.sectionentsize	8
	.align		4
        /*0000*/ 	.word	0x00000000
	.align		4
        /*0004*/ 	.word	0xffffffff
	.align		4
        /*0008*/ 	.word	0x00000000
	.align		4
        /*000c*/ 	.word	0xfffffffe
	.align		4
        /*0010*/ 	.word	0x00000000
	.align		4
        /*0014*/ 	.word	0xfffffffd
	.align		4
        /*0018*/ 	.word	0x00000000
	.align		4
        /*001c*/ 	.word	0xfffffffc


//--------------------- .text._Z11decodeOnGPUPc   --------------------------
	.section	.text._Z11decodeOnGPUPc,"ax",@progbits
	.align	128
        .global         _Z11decodeOnGPUPc
        .type           _Z11decodeOnGPUPc,@function
        .size           _Z11decodeOnGPUPc,(.L_x_1 - _Z11decodeOnGPUPc)
        .other          _Z11decodeOnGPUPc,@"STO_CUDA_ENTRY STV_DEFAULT"
_Z11decodeOnGPUPc:
.text._Z11decodeOnGPUPc:
[----:B------:R-:W-:Y:S01]  /*0000*/  LDC R1, c[0x0][0x37c] ;  /* 0x0000df00ff017b82 */ /* 0x000fe20000000800 */
[----:B------:R-:W0:Y:S07]  /*0010*/  S2R R3, SR_TID.X ;  /* 0x0000000000037919 */ /* 0x000e2e0000002100 */
[----:B------:R-:W0:Y:S01]  /*0020*/  S2UR UR6, SR_CTAID.X ;  /* 0x00000000000679c3 */ /* 0x000e220000002500 */
[----:B------:R-:W1:Y:S01]  /*0030*/  LDCU.64 UR8, c[0x0][0x380] ;  /* 0x00007000ff0877ac */ /* 0x000e620008000a00 */
[----:B------:R-:W2:Y:S06]  /*0040*/  LDCU.64 UR4, c[0x0][0x358] ;  /* 0x00006b00ff0477ac */ /* 0x000eac0008000a00 */
[----:B------:R-:W0:Y:S02]  /*0050*/  LDC R0, c[0x0][0x360] ;  /* 0x0000d800ff007b82 */ /* 0x000e240000000800 */
[----:B0-----:R-:W-:-:S05]  /*0060*/  IMAD R0, R0, UR6, R3 ;  /* 0x0000000600007c24 */ /* 0x001fca000f8e0203 */
[----:B-1----:R-:W-:-:S04]  /*0070*/  IADD3 R2, P0, PT, R0, UR8, RZ ;  /* 0x0000000800027c10 */ /* 0x002fc8000ff1e0ff */
[----:B------:R-:W-:-:S05]  /*0080*/  LEA.HI.X.SX32 R3, R0, UR9, 0x1, P0 ;  /* 0x0000000900037c11 */ /* 0x000fca00080f0eff */
[----:B--2---:R-:W2:Y:S02]  /*0090*/  LDG.E.U8 R0, desc[UR4][R2.64] ;  /* 0x0000000402007981 */ /* 0x004ea4000c1e1100 */
[----:B--2---:R-:W-:-:S05]  /*00a0*/  LOP3.LUT R5, R0, 0x9, RZ, 0x3c, !PT ;  /* 0x0000000900057812 */ /* 0x004fca00078e3cff */
[----:B------:R-:W-:Y:S01]  /*00b0*/  STG.E.U8 desc[UR4][R2.64], R5 ;  /* 0x0000000502007986 */ /* 0x000fe2000c101104 */
[----:B------:R-:W-:Y:S05]  /*00c0*/  EXIT ;  /* 0x000000000000794d */ /* 0x000fea0003800000 */
.L_x_0:
[----:B------:R-:W-:-:S00]  /*00d0*/  BRA `(.L_x_0) ;  /* 0xfffffffc00fc7947 */ /* 0x000fc0000383ffff */
[----:B------:R-:W-:-:S00]  /*00e0*/  NOP ;  /* 0x0000000000007918 */ /* 0x000fc00000000000 */
        /* <DEDUP_REMOVED lines=9> */
.L_x_1:


//--------------------- .nv.shared.reserved.0     --------------------------
	.section	.nv.shared.reserved.0,"aw",@nobits
	.weak		__nv_reservedSMEM_offset_0_alias
	.size		__nv_reservedSMEM_offset_0_alias, 0, 64
	.other		__nv_reservedSMEM_offset_0_alias,@"STO_CUDA_RESERVED_SHARED STV_DEFAULT"
__nv_reservedSMEM_offset_0_alias:
	.zero		0
	.zero		64


//--------------------- .nv.constant0._Z11decodeOnGPUPc --------------------------
	.section	.nv.constant0._Z11decodeOnGPUPc,"a",@progbits
	.sectionflags	@""
	.align	4
.nv.constant0._Z11decodeOnGPUPc:
	.zero		904


//--------------------- SYMBOLS --------------------------

	.type		.nv.reservedSmem.offset0,@object
	.size		.nv.reservedSmem.offset0,0x4
